	.headerflags	@"EF_CUDA_TEXMODE_UNIFIED EF_CUDA_64BIT_ADDRESS EF_CUDA_ACCELERATORS EF_CUDA_SM90 EF_CUDA_VIRTUAL_SM(EF_CUDA_SM90)"
	.elftype	@"ET_EXEC"


//--------------------- .nv.info                  --------------------------
	.section	.nv.info,"",@"SHT_CUDA_INFO"
	.align	4


	//----- nvinfo : EIATTR_REGCOUNT
	.align		4
        /*0000*/ 	.byte	0x04, 0x2f
        /*0002*/ 	.short	(.L_1 - .L_0)
	.align		4
.L_0:
        /*0004*/ 	.word	index@(triton_poi_fused_convolution_37)
        /*0008*/ 	.word	0x00000020


	//----- nvinfo : EIATTR_MIN_STACK_SIZE
	.align		4
.L_1:
        /*000c*/ 	.byte	0x04, 0x12
        /*000e*/ 	.short	(.L_3 - .L_2)
	.align		4
.L_2:
        /*0010*/ 	.word	index@(triton_poi_fused_convolution_37)
        /*0014*/ 	.word	0x00000000


	//----- nvinfo : EIATTR_FRAME_SIZE
	.align		4
.L_3:
        /*0018*/ 	.byte	0x04, 0x11
        /*001a*/ 	.short	(.L_5 - .L_4)
	.align		4
.L_4:
        /*001c*/ 	.word	index@(triton_poi_fused_convolution_37)
        /*0020*/ 	.word	0x00000000


	//----- nvinfo : EIATTR_MIN_STACK_SIZE
	.align		4
.L_5:
        /*0024*/ 	.byte	0x04, 0x12
        /*0026*/ 	.short	(.L_7 - .L_6)
	.align		4
.L_6:
        /*0028*/ 	.word	index@(triton_poi_fused_convolution_37)
        /*002c*/ 	.word	0x00000000
.L_7:


//--------------------- .nv.info.triton_poi_fused_convolution_37 --------------------------
	.section	.nv.info.triton_poi_fused_convolution_37,"",@"SHT_CUDA_INFO"
	.sectionflags	@""
	.align	4


	//----- nvinfo : EIATTR_CUDA_API_VERSION
	.align		4
        /*0000*/ 	.byte	0x04, 0x37
        /*0002*/ 	.short	(.L_9 - .L_8)
.L_8:
        /*0004*/ 	.word	0x0000007c


	//----- nvinfo : EIATTR_KPARAM_INFO
	.align		4
.L_9:
        /*0008*/ 	.byte	0x04, 0x17
        /*000a*/ 	.short	(.L_11 - .L_10)
.L_10:
        /*000c*/ 	.word	0x00000000
        /*0010*/ 	.short	0x0004
        /*0012*/ 	.short	0x001c
        /*0014*/ 	.byte	0x00, 0xf0, 0x11, 0x00


	//----- nvinfo : EIATTR_KPARAM_INFO
	.align		4
.L_11:
        /*0018*/ 	.byte	0x04, 0x17
        /*001a*/ 	.short	(.L_13 - .L_12)
.L_12:
        /*001c*/ 	.word	0x00000000
        /*0020*/ 	.short	0x0003
        /*0022*/ 	.short	0x0018
        /*0024*/ 	.byte	0x00, 0xf0, 0x11, 0x00


	//----- nvinfo : EIATTR_KPARAM_INFO
	.align		4
.L_13:
        /*0028*/ 	.byte	0x04, 0x17
        /*002a*/ 	.short	(.L_15 - .L_14)
.L_14:
        /*002c*/ 	.word	0x00000000
        /*0030*/ 	.short	0x0002
        /*0032*/ 	.short	0x0010
        /*0034*/ 	.byte	0x00, 0xf4, 0x21, 0x00


	//----- nvinfo : EIATTR_KPARAM_INFO
	.align		4
.L_15:
        /*0038*/ 	.byte	0x04, 0x17
        /*003a*/ 	.short	(.L_17 - .L_16)
.L_16:
        /*003c*/ 	.word	0x00000000
        /*0040*/ 	.short	0x0001
        /*0042*/ 	.short	0x0008
        /*0044*/ 	.byte	0x00, 0xf4, 0x21, 0x00


	//----- nvinfo : EIATTR_KPARAM_INFO
	.align		4
.L_17:
        /*0048*/ 	.byte	0x04, 0x17
        /*004a*/ 	.short	(.L_19 - .L_18)
.L_18:
        /*004c*/ 	.word	0x00000000
        /*0050*/ 	.short	0x0000
        /*0052*/ 	.short	0x0000
        /*0054*/ 	.byte	0x00, 0xf4, 0x21, 0x00


	//----- nvinfo : EIATTR_SPARSE_MMA_MASK
	.align		4
.L_19:
        /*0058*/ 	.byte	0x03, 0x50
        /*005a*/ 	.short	0x0000


	//----- nvinfo : EIATTR_MAXREG_COUNT
	.align		4
        /*005c*/ 	.byte	0x03, 0x1b
        /*005e*/ 	.short	0x00ff


	//----- nvinfo : EIATTR_EXIT_INSTR_OFFSETS
	.align		4
        /*0060*/ 	.byte	0x04, 0x1c
        /*0062*/ 	.short	(.L_21 - .L_20)


	//   ....[0]....
.L_20:
        /*0064*/ 	.word	0x00000bc0


	//   ....[1]....
        /*0068*/ 	.word	0x00000be0


	//----- nvinfo : EIATTR_REQNTID
	.align		4
.L_21:
        /*006c*/ 	.byte	0x04, 0x10
        /*006e*/ 	.short	(.L_23 - .L_22)
.L_22:
        /*0070*/ 	.word	0x00000100
        /*0074*/ 	.word	0x00000001
        /*0078*/ 	.word	0x00000001


	//----- nvinfo : EIATTR_CBANK_PARAM_SIZE
	.align		4
.L_23:
        /*007c*/ 	.byte	0x03, 0x19
        /*007e*/ 	.short	0x0020


	//----- nvinfo : EIATTR_PARAM_CBANK
	.align		4
        /*0080*/ 	.byte	0x04, 0x0a
        /*0082*/ 	.short	(.L_25 - .L_24)
	.align		4
.L_24:
        /*0084*/ 	.word	index@(.nv.constant0.triton_poi_fused_convolution_37)
        /*0088*/ 	.short	0x0210
        /*008a*/ 	.short	0x0020


	//----- nvinfo : EIATTR_SW_WAR
	.align		4
.L_25:
        /*008c*/ 	.byte	0x04, 0x36
        /*008e*/ 	.short	(.L_27 - .L_26)
.L_26:
        /*0090*/ 	.word	0x00000008
.L_27:


//--------------------- .nv.callgraph             --------------------------
	.section	.nv.callgraph,"",@"SHT_CUDA_CALLGRAPH"
	.align	4
	.sectionentsize	8
	.align		4
        /*0000*/ 	.word	0x00000000
	.align		4
        /*0004*/ 	.word	0xffffffff
	.align		4
        /*0008*/ 	.word	0x00000000
	.align		4
        /*000c*/ 	.word	0xfffffffe
	.align		4
        /*0010*/ 	.word	0x00000000
	.align		4
        /*0014*/ 	.word	0xfffffffd
	.align		4
        /*0018*/ 	.word	0x00000000
	.align		4
        /*001c*/ 	.word	0xfffffffc


//--------------------- .text.triton_poi_fused_convolution_37 --------------------------
	.section	.text.triton_poi_fused_convolution_37,"ax",@progbits
	.sectionflags	@"SHF_BARRIERS=1"
	.align	128
        .global         triton_poi_fused_convolution_37
        .type           triton_poi_fused_convolution_37,@function
        .size           triton_poi_fused_convolution_37,(.L_x_1 - triton_poi_fused_convolution_37)
        .other          triton_poi_fused_convolution_37,@"STO_CUDA_ENTRY STV_DEFAULT"
triton_poi_fused_convolution_37:
.text.triton_poi_fused_convolution_37:
[----:B------:R-:W0:Y:S02]  /*0000*/  LDC R1, c[0x0][0x28] ;  /* 0x00000a00ff017b82 */ /* 0x000e240000000800 */
[----:B------:R-:W1:Y:S01]  /*0010*/  S2R R25, SR_TID.X ;  /* 0x0000000000197919 */ /* 0x000e620000002100 */
[----:B------:R-:W2:Y:S01]  /*0020*/  LDC.64 R22, c[0x0][0x210] ;  /* 0x00008400ff167b82 */ /* 0x000ea20000000a00 */
[----:B------:R-:W-:Y:S01]  /*0030*/  CS2R R6, SRZ ;  /* 0x0000000000067805 */ /* 0x000fe2000001ff00 */
[----:B------:R-:W-:Y:S01]  /*0040*/  ULDC.64 UR6, c[0x0][0x208] ;  /* 0x0000820000067ab9 */ /* 0x000fe20000000a00 */
[----:B------:R-:W3:Y:S01]  /*0050*/  S2R R20, SR_CTAID.Y ;  /* 0x0000000000147919 */ /* 0x000ee20000002600 */
[----:B------:R-:W4:Y:S01]  /*0060*/  S2R R21, SR_CTAID.X ;  /* 0x0000000000157919 */ /* 0x000f220000002500 */
[----:B-1----:R-:W-:-:S03]  /*0070*/  IMAD.SHL.U32 R0, R25, 0x4, RZ ;  /* 0x0000000419007824 */ /* 0x002fc600078e00ff */
[----:B------:R-:W1:Y:S01]  /*0080*/  S2UR UR5, SR_CgaCtaId ;  /* 0x00000000000579c3 */ /* 0x000e620000008800 */
[----:B------:R-:W-:Y:S02]  /*0090*/  SHF.R.U32.HI R12, RZ, 0x6, R25 ;  /* 0x00000006ff0c7819 */ /* 0x000fe40000011619 */
[----:B------:R-:W-:Y:S02]  /*00a0*/  LOP3.LUT R3, R0, 0xfc, RZ, 0xc0, !PT ;  /* 0x000000fc00037812 */ /* 0x000fe400078ec0ff */
[----:B------:R-:W-:Y:S01]  /*00b0*/  SGXT.U32 R12, R12, 0x2 ;  /* 0x000000020c0c781a */ /* 0x000fe20000000000 */
[----:B----4-:R-:W-:Y:S01]  /*00c0*/  IMAD.SHL.U32 R21, R21, 0x10, RZ ;  /* 0x0000001015157824 */ /* 0x010fe200078e00ff */
[----:B---3--:R-:W-:-:S04]  /*00d0*/  PRMT R3, R3, 0x6540, R20 ;  /* 0x0000654003037816 */ /* 0x008fc80000000014 */
[----:B------:R-:W-:Y:S02]  /*00e0*/  SHF.R.S32.HI R2, RZ, 0x1f, R3 ;  /* 0x0000001fff027819 */ /* 0x000fe40000011403 */
[----:B------:R-:W-:Y:S02]  /*00f0*/  ISETP.GE.AND P0, PT, R3, 0x200, PT ;  /* 0x000002000300780c */ /* 0x000fe40003f06270 */
[----:B------:R-:W-:Y:S02]  /*0100*/  LEA.HI R4, R2, R3, RZ, 0x7 ;  /* 0x0000000302047211 */ /* 0x000fe400078f38ff */
[----:B------:R-:W-:-:S03]  /*0110*/  LOP3.LUT R2, R21, R12, RZ, 0xfc, !PT ;  /* 0x0000000c15027212 */ /* 0x000fc600078efcff */
[C---:B------:R-:W-:Y:S01]  /*0120*/  IMAD.SHL.U32 R5, R4.reuse, 0x40, RZ ;  /* 0x0000004004057824 */ /* 0x040fe200078e00ff */
[----:B------:R-:W-:Y:S02]  /*0130*/  LOP3.LUT R4, R4, 0xffffff80, RZ, 0xc0, !PT ;  /* 0xffffff8004047812 */ /* 0x000fe400078ec0ff */
[----:B------:R-:W-:Y:S02]  /*0140*/  ISETP.LT.AND P1, PT, R2, 0x40, !P0 ;  /* 0x000000400200780c */ /* 0x000fe40004721270 */
[----:B------:R-:W-:-:S04]  /*0150*/  LOP3.LUT R5, R5, 0xffffe000, RZ, 0xc0, !PT ;  /* 0xffffe00005057812 */ /* 0x000fc800078ec0ff */
[----:B------:R-:W-:Y:S01]  /*0160*/  IADD3 R13, R5, R3, -R4 ;  /* 0x00000003050d7210 */ /* 0x000fe20007ffe804 */
[----:B------:R-:W-:Y:S01]  /*0170*/  UMOV UR4, 0x400 ;  /* 0x0000040000047882 */ /* 0x000fe20000000000 */
[----:B------:R-:W3:Y:S01]  /*0180*/  S2R R3, SR_TID.X ;  /* 0x0000000000037919 */ /* 0x000ee20000002100 */
[----:B------:R-:W-:Y:S02]  /*0190*/  CS2R R4, SRZ ;  /* 0x0000000000047805 */ /* 0x000fe4000001ff00 */
[----:B------:R-:W-:Y:S01]  /*01a0*/  IMAD R9, R2, 0x80, R13 ;  /* 0x0000008002097824 */ /* 0x000fe200078e020d */
[----:B-1----:R-:W-:-:S03]  /*01b0*/  UPRMT UR4, UR5, 0x654, UR4 ;  /* 0x0000065405047896 */ /* 0x002fc60008000004 */
[----:B--2---:R-:W-:Y:S01]  /*01c0*/  IMAD.WIDE R8, R9, 0x4, R22 ;  /* 0x0000000409087825 */ /* 0x004fe200078e0216 */
[----:B------:R-:W-:-:S04]  /*01d0*/  LOP3.LUT R16, R21, 0x8, R12, 0xfe, !PT ;  /* 0x0000000815107812 */ /* 0x000fc800078efe0c */
[----:B------:R1:W2:Y:S01]  /*01e0*/  @P1 LDG.E.EL.128 R4, desc[UR6][R8.64] ;  /* 0x0000000608041981 */ /* 0x0002a2000c2e1d00 */
[C---:B------:R-:W-:Y:S01]  /*01f0*/  ISETP.LT.AND P1, PT, R16.reuse, 0x40, !P0 ;  /* 0x000000401000780c */ /* 0x040fe20004721270 */
[----:B------:R-:W-:-:S04]  /*0200*/  IMAD R27, R16, 0x80, R13 ;  /* 0x00000080101b7824 */ /* 0x000fc800078e020d */
[----:B------:R-:W-:-:S04]  /*0210*/  IMAD.WIDE R26, R27, 0x4, R22 ;  /* 0x000000041b1a7825 */ /* 0x000fc800078e0216 */
[----:B---3--:R-:W-:Y:S01]  /*0220*/  IMAD.SHL.U32 R2, R3, 0x40, RZ ;  /* 0x0000004003027824 */ /* 0x008fe200078e00ff */
[----:B------:R-:W-:-:S04]  /*0230*/  SHF.R.U32.HI R11, RZ, 0x6, R3 ;  /* 0x00000006ff0b7819 */ /* 0x000fc80000011603 */
[----:B------:R-:W-:Y:S02]  /*0240*/  LOP3.LUT R2, R2, 0xfc0, RZ, 0xc0, !PT ;  /* 0x00000fc002027812 */ /* 0x000fe400078ec0ff */
[----:B------:R-:W-:Y:S02]  /*0250*/  SGXT.U32 R11, R11, 0x2 ;  /* 0x000000020b0b781a */ /* 0x000fe40000000000 */
[C---:B------:R-:W-:Y:S02]  /*0260*/  LOP3.LUT R14, R2.reuse, 0x30, RZ, 0xfc, !PT ;  /* 0x00000030020e7812 */ /* 0x040fe400078efcff */
[----:B------:R-:W-:Y:S02]  /*0270*/  LOP3.LUT R10, R2, 0x10, RZ, 0xfc, !PT ;  /* 0x00000010020a7812 */ /* 0x000fe400078efcff */
[----:B------:R-:W-:Y:S02]  /*0280*/  LEA.HI R15, R14, UR4, RZ, 0x1e ;  /* 0x000000040e0f7c11 */ /* 0x000fe4000f8ff0ff */
[----:B------:R-:W-:-:S02]  /*0290*/  LOP3.LUT R14, R21, 0x4, R12, 0xfe, !PT ;  /* 0x00000004150e7812 */ /* 0x000fc400078efe0c */
[C---:B-1----:R-:W-:Y:S02]  /*02a0*/  LOP3.LUT R8, R2.reuse, 0x20, RZ, 0xfc, !PT ;  /* 0x0000002002087812 */ /* 0x042fe400078efcff */
[----:B------:R-:W-:Y:S01]  /*02b0*/  LOP3.LUT R24, R2, R11, RZ, 0xfc, !PT ;  /* 0x0000000b02187212 */ /* 0x000fe200078efcff */
[C---:B------:R-:W-:Y:S01]  /*02c0*/  IMAD R17, R14.reuse, 0x80, R13 ;  /* 0x000000800e117824 */ /* 0x040fe200078e020d */
[----:B------:R-:W-:Y:S02]  /*02d0*/  ISETP.LT.AND P2, PT, R14, 0x40, !P0 ;  /* 0x000000400e00780c */ /* 0x000fe40004741270 */
[----:B------:R-:W-:Y:S01]  /*02e0*/  LEA.HI R9, R10, UR4, RZ, 0x1e ;  /* 0x000000040a097c11 */ /* 0x000fe2000f8ff0ff */
[----:B------:R-:W-:Y:S01]  /*02f0*/  IMAD.WIDE R16, R17, 0x4, R22 ;  /* 0x0000000411107825 */ /* 0x000fe200078e0216 */
[----:B------:R-:W-:Y:S02]  /*0300*/  LEA.HI R11, R8, UR4, RZ, 0x1e ;  /* 0x00000004080b7c11 */ /* 0x000fe4000f8ff0ff */
[----:B------:R-:W-:-:S02]  /*0310*/  LOP3.LUT R12, R21, 0xc, R12, 0xfe, !PT ;  /* 0x0000000c150c7812 */ /* 0x000fc400078efe0c */
[----:B------:R-:W-:Y:S01]  /*0320*/  LEA.HI R29, R2, UR4, RZ, 0x1e ;  /* 0x00000004021d7c11 */ /* 0x000fe2000f8ff0ff */
[C---:B------:R-:W-:Y:S01]  /*0330*/  IMAD R2, R24.reuse, 0x4, R9 ;  /* 0x0000000418027824 */ /* 0x040fe200078e0209 */
[----:B------:R-:W-:Y:S01]  /*0340*/  CS2R R8, SRZ ;  /* 0x0000000000087805 */ /* 0x000fe2000001ff00 */
[----:B------:R-:W-:Y:S01]  /*0350*/  IMAD R28, R24, 0x4, R11 ;  /* 0x00000004181c7824 */ /* 0x000fe200078e020b */
[----:B------:R-:W-:Y:S01]  /*0360*/  CS2R R10, SRZ ;  /* 0x00000000000a7805 */ /* 0x000fe2000001ff00 */
[C---:B------:R-:W-:Y:S01]  /*0370*/  IMAD R13, R12.reuse, 0x80, R13 ;  /* 0x000000800c0d7824 */ /* 0x040fe200078e020d */
[----:B------:R-:W-:Y:S01]  /*0380*/  ISETP.LT.AND P0, PT, R12, 0x40, !P0 ;  /* 0x000000400c00780c */ /* 0x000fe20004701270 */
[C---:B------:R-:W-:Y:S02]  /*0390*/  IMAD R29, R24.reuse, 0x4, R29 ;  /* 0x00000004181d7824 */ /* 0x040fe400078e021d */
[----:B------:R-:W-:Y:S01]  /*03a0*/  IMAD R24, R24, 0x4, R15 ;  /* 0x0000000418187824 */ /* 0x000fe200078e020f */
[----:B------:R-:W-:Y:S01]  /*03b0*/  CS2R R14, SRZ ;  /* 0x00000000000e7805 */ /* 0x000fe2000001ff00 */
[----:B------:R-:W-:Y:S01]  /*03c0*/  IMAD.WIDE R22, R13, 0x4, R22 ;  /* 0x000000040d167825 */ /* 0x000fe200078e0216 */
[----:B------:R-:W-:Y:S01]  /*03d0*/  CS2R R12, SRZ ;  /* 0x00000000000c7805 */ /* 0x000fe2000001ff00 */
[----:B------:R1:W3:Y:S01]  /*03e0*/  @P2 LDG.E.EL.128 R8, desc[UR6][R16.64] ;  /* 0x0000000610082981 */ /* 0x0002e2000c2e1d00 */
[----:B------:R-:W-:-:S04]  /*03f0*/  CS2R R18, SRZ ;  /* 0x0000000000127805 */ /* 0x000fc8000001ff00 */
[----:B------:R-:W4:Y:S01]  /*0400*/  @P1 LDG.E.EL.128 R12, desc[UR6][R26.64] ;  /* 0x000000061a0c1981 */ /* 0x000f22000c2e1d00 */
[----:B-1----:R-:W-:-:S06]  /*0410*/  CS2R R16, SRZ ;  /* 0x0000000000107805 */ /* 0x002fcc000001ff00 */
[----:B------:R1:W5:Y:S02]  /*0420*/  @P0 LDG.E.EL.128 R16, desc[UR6][R22.64] ;  /* 0x0000000616100981 */ /* 0x000364000c2e1d00 */
[--C-:B-1----:R-:W-:Y:S02]  /*0430*/  SHF.R.S32.HI R23, RZ, 0x17, R20.reuse ;  /* 0x00000017ff177819 */ /* 0x102fe40000011414 */
[----:B------:R-:W-:Y:S02]  /*0440*/  PRMT R22, R25, 0x6540, R20 ;  /* 0x0000654019167816 */ /* 0x000fe40000000014 */
[----:B------:R-:W-:Y:S02]  /*0450*/  SGXT R23, R23, 0x1 ;  /* 0x000000011717781a */ /* 0x000fe40000000200 */
[----:B------:R-:W-:Y:S01]  /*0460*/  ISETP.GE.AND P0, PT, R22, 0x200, PT ;  /* 0x000002001600780c */ /* 0x000fe20003f06270 */
[----:B--2---:R1:W-:Y:S04]  /*0470*/  STS [R29], R4 ;  /* 0x000000041d007388 */ /* 0x0043e80000000800 */
[----:B------:R-:W-:Y:S04]  /*0480*/  STS [R2+0x40], R5 ;  /* 0x0000400502007388 */ /* 0x000fe80000000800 */
[----:B------:R2:W-:Y:S01]  /*0490*/  STS [R28+0x80], R6 ;  /* 0x000080061c007388 */ /* 0x0005e20000000800 */
[----:B-1----:R-:W-:-:S03]  /*04a0*/  LEA.HI R4, R23, R22, RZ, 0x7 ;  /* 0x0000001617047211 */ /* 0x002fc600078f38ff */
[----:B------:R1:W-:Y:S01]  /*04b0*/  STS [R24+0xc0], R7 ;  /* 0x0000c00718007388 */ /* 0x0003e20000000800 */
[----:B------:R-:W-:-:S05]  /*04c0*/  LOP3.LUT R27, R4, 0xffffff80, RZ, 0xc0, !PT ;  /* 0xffffff80041b7812 */ /* 0x000fca00078ec0ff */
[----:B------:R-:W-:Y:S02]  /*04d0*/  IMAD.IADD R4, R22, 0x1, -R27 ;  /* 0x0000000116047824 */ /* 0x000fe400078e0a1b */
[----:B------:R-:W1:Y:S01]  /*04e0*/  LDC.64 R26, c[0x0][0x218] ;  /* 0x00008600ff1a7b82 */ /* 0x000e620000000a00 */
[----:B--2---:R-:W-:Y:S01]  /*04f0*/  IMAD.MOV.U32 R6, RZ, RZ, RZ ;  /* 0x000000ffff067224 */ /* 0x004fe200078e00ff */
[----:B---3--:R-:W-:Y:S04]  /*0500*/  STS [R29+0x10], R8 ;  /* 0x000010081d007388 */ /* 0x008fe80000000800 */
[----:B------:R-:W-:Y:S04]  /*0510*/  STS [R2+0x50], R9 ;  /* 0x0000500902007388 */ /* 0x000fe80000000800 */
[----:B------:R-:W-:Y:S04]  /*0520*/  STS [R28+0x90], R10 ;  /* 0x0000900a1c007388 */ /* 0x000fe80000000800 */
[----:B------:R-:W-:Y:S04]  /*0530*/  STS [R24+0xd0], R11 ;  /* 0x0000d00b18007388 */ /* 0x000fe80000000800 */
[----:B----4-:R-:W-:Y:S04]  /*0540*/  STS [R29+0x20], R12 ;  /* 0x0000200c1d007388 */ /* 0x010fe80000000800 */
[----:B------:R-:W-:Y:S04]  /*0550*/  STS [R2+0x60], R13 ;  /* 0x0000600d02007388 */ /* 0x000fe80000000800 */
[----:B------:R-:W-:Y:S04]  /*0560*/  STS [R28+0xa0], R14 ;  /* 0x0000a00e1c007388 */ /* 0x000fe80000000800 */
[----:B------:R-:W-:Y:S04]  /*0570*/  STS [R24+0xe0], R15 ;  /* 0x0000e00f18007388 */ /* 0x000fe80000000800 */
[----:B-----5:R-:W-:Y:S04]  /*0580*/  STS [R29+0x30], R16 ;  /* 0x000030101d007388 */ /* 0x020fe80000000800 */
[----:B------:R2:W-:Y:S04]  /*0590*/  STS [R2+0x70], R17 ;  /* 0x0000701102007388 */ /* 0x0005e80000000800 */
[----:B------:R-:W-:Y:S04]  /*05a0*/  STS [R28+0xb0], R18 ;  /* 0x0000b0121c007388 */ /* 0x000fe80000000800 */
[----:B------:R3:W-:Y:S01]  /*05b0*/  STS [R24+0xf0], R19 ;  /* 0x0000f01318007388 */ /* 0x0007e20000000800 */
[----:B-1----:R-:W-:Y:S01]  /*05c0*/  IMAD.WIDE R26, R4, 0x4, R26 ;  /* 0x00000004041a7825 */ /* 0x002fe200078e021a */
[----:B------:R-:W-:Y:S06]  /*05d0*/  BAR.SYNC.DEFER_BLOCKING 0x0 ;  /* 0x0000000000007b1d */ /* 0x000fec0000010000 */
[----:B------:R1:W4:Y:S01]  /*05e0*/  @!P0 LDG.E.EL R6, desc[UR6][R26.64] ;  /* 0x000000061a068981 */ /* 0x000322000c2e1900 */
[----:B------:R-:W-:-:S05]  /*05f0*/  IMAD.SHL.U32 R4, R3, 0x4, RZ ;  /* 0x0000000403047824 */ /* 0x000fca00078e00ff */
[----:B------:R-:W-:-:S04]  /*0600*/  LOP3.LUT R4, R4, 0x3fc, RZ, 0xc0, !PT ;  /* 0x000003fc04047812 */ /* 0x000fc800078ec0ff */
[C---:B------:R-:W-:Y:S02]  /*0610*/  LOP3.LUT R5, R4.reuse, 0x400, RZ, 0xfc, !PT ;  /* 0x0000040004057812 */ /* 0x040fe400078efcff */
[C---:B------:R-:W-:Y:S02]  /*0620*/  LOP3.LUT R7, R4.reuse, 0x800, RZ, 0xfc, !PT ;  /* 0x0000080004077812 */ /* 0x040fe400078efcff */
[----:B--2---:R-:W-:Y:S02]  /*0630*/  LOP3.LUT R2, R4, 0xc00, RZ, 0xfc, !PT ;  /* 0x00000c0004027812 */ /* 0x004fe400078efcff */
[----:B------:R-:W-:Y:S02]  /*0640*/  SHF.R.U32.HI R5, RZ, 0x2, R5 ;  /* 0x00000002ff057819 */ /* 0x000fe40000011605 */
[----:B------:R-:W-:Y:S02]  /*0650*/  SHF.R.U32.HI R7, RZ, 0x2, R7 ;  /* 0x00000002ff077819 */ /* 0x000fe40000011607 */
[----:B------:R-:W-:-:S02]  /*0660*/  SHF.R.U32.HI R2, RZ, 0x2, R2 ;  /* 0x00000002ff027819 */ /* 0x000fc40000011602 */
[----:B------:R-:W-:Y:S02]  /*0670*/  LOP3.LUT R3, R3, 0xfc, RZ, 0xc0, !PT ;  /* 0x000000fc03037812 */ /* 0x000fe400078ec0ff */
[----:B------:R-:W-:Y:S02]  /*0680*/  LOP3.LUT R5, R5, 0x1fc, RZ, 0xc0, !PT ;  /* 0x000001fc05057812 */ /* 0x000fe400078ec0ff */
[----:B------:R-:W-:Y:S02]  /*0690*/  LOP3.LUT R7, R7, 0x2fc, RZ, 0xc0, !PT ;  /* 0x000002fc07077812 */ /* 0x000fe400078ec0ff */
[----:B------:R-:W-:Y:S01]  /*06a0*/  LOP3.LUT R2, R2, 0x3fc, RZ, 0xc0, !PT ;  /* 0x000003fc02027812 */ /* 0x000fe200078ec0ff */
[----:B------:R-:W-:Y:S02]  /*06b0*/  VIADD R3, R3, UR4 ;  /* 0x0000000403037c36 */ /* 0x000fe40008000000 */
[----:B------:R-:W-:Y:S02]  /*06c0*/  VIADD R5, R5, UR4 ;  /* 0x0000000405057c36 */ /* 0x000fe40008000000 */
[----:B------:R-:W-:-:S02]  /*06d0*/  VIADD R7, R7, UR4 ;  /* 0x0000000407077c36 */ /* 0x000fc40008000000 */
[----:B------:R-:W-:Y:S02]  /*06e0*/  VIADD R9, R2, UR4 ;  /* 0x0000000402097c36 */ /* 0x000fe40008000000 */
[C---:B------:R-:W-:Y:S02]  /*06f0*/  IMAD R2, R4.reuse, 0x4, R3 ;  /* 0x0000000404027824 */ /* 0x040fe400078e0203 */
[C---:B------:R-:W-:Y:S02]  /*0700*/  IMAD R16, R4.reuse, 0x4, R5 ;  /* 0x0000000404107824 */ /* 0x040fe400078e0205 */
[C---:B---3--:R-:W-:Y:S01]  /*0710*/  IMAD R24, R4.reuse, 0x4, R7 ;  /* 0x0000000404187824 */ /* 0x048fe200078e0207 */
[----:B------:R-:W-:Y:S01]  /*0720*/  LDS R8, [R2] ;  /* 0x0000000002087984 */ /* 0x000fe20000000800 */
[----:B-1----:R-:W-:-:S03]  /*0730*/  IMAD R26, R4, 0x4, R9 ;  /* 0x00000004041a7824 */ /* 0x002fc600078e0209 */
[----:B------:R-:W-:Y:S04]  /*0740*/  LDS R9, [R2+0x4] ;  /* 0x0000040002097984 */ /* 0x000fe80000000800 */
[----:B------:R-:W-:Y:S04]  /*0750*/  LDS R3, [R2+0x8] ;  /* 0x0000080002037984 */ /* 0x000fe80000000800 */
[----:B------:R-:W-:Y:S04]  /*0760*/  LDS R11, [R2+0xc] ;  /* 0x00000c00020b7984 */ /* 0x000fe80000000800 */
[----:B------:R-:W-:Y:S04]  /*0770*/  LDS R4, [R16+0x1000] ;  /* 0x0010000010047984 */ /* 0x000fe80000000800 */
[----:B------:R-:W-:Y:S04]  /*0780*/  LDS R5, [R16+0x1004] ;  /* 0x0010040010057984 */ /* 0x000fe80000000800 */
[----:B------:R-:W-:Y:S04]  /*0790*/  LDS R17, [R16+0x1008] ;  /* 0x0010080010117984 */ /* 0x000fe80000000800 */
[----:B------:R1:W-:Y:S04]  /*07a0*/  LDS R7, [R16+0x100c] ;  /* 0x00100c0010077984 */ /* 0x0003e80000000800 */
[----:B------:R-:W-:Y:S04]  /*07b0*/  LDS R12, [R24+0x2000] ;  /* 0x00200000180c7984 */ /* 0x000fe80000000800 */
[----:B------:R-:W-:Y:S04]  /*07c0*/  LDS R13, [R24+0x2004] ;  /* 0x00200400180d7984 */ /* 0x000fe80000000800 */
[----:B------:R-:W-:Y:S04]  /*07d0*/  LDS R14, [R24+0x2008] ;  /* 0x00200800180e7984 */ /* 0x000fe80000000800 */
[----:B------:R2:W-:Y:S04]  /*07e0*/  LDS R15, [R24+0x200c] ;  /* 0x00200c00180f7984 */ /* 0x0005e80000000800 */
[----:B------:R-:W-:Y:S04]  /*07f0*/  LDS R18, [R26+0x3000] ;  /* 0x003000001a127984 */ /* 0x000fe80000000800 */
[----:B------:R-:W-:Y:S04]  /*0800*/  LDS R19, [R26+0x3004] ;  /* 0x003004001a137984 */ /* 0x000fe80000000800 */
[----:B------:R-:W-:Y:S04]  /*0810*/  LDS R22, [R26+0x3008] ;  /* 0x003008001a167984 */ /* 0x000fe80000000800 */
[----:B------:R3:W-:Y:S01]  /*0820*/  LDS R23, [R26+0x300c] ;  /* 0x00300c001a177984 */ /* 0x0007e20000000800 */
[----:B------:R-:W-:-:S02]  /*0830*/  SHF.R.U32.HI R10, RZ, 0x2, R25 ;  /* 0x00000002ff0a7819 */ /* 0x000fc40000011619 */
[----:B------:R-:W-:-:S04]  /*0840*/  LOP3.LUT R25, R25, 0xff, RZ, 0xc0, !PT ;  /* 0x000000ff19197812 */ /* 0x000fc800078ec0ff */
[----:B------:R-:W-:Y:S01]  /*0850*/  LEA R27, R25, UR4, 0x3 ;  /* 0x00000004191b7c11 */ /* 0x000fe2000f8e18ff */
[----:B------:R-:W-:Y:S01]  /*0860*/  BAR.SYNC.DEFER_BLOCKING 0x0 ;  /* 0x0000000000007b1d */ /* 0x000fe20000010000 */
[----:B------:R-:W-:-:S04]  /*0870*/  SGXT.U32 R10, R10, 0x6 ;  /* 0x000000060a0a781a */ /* 0x000fc80000000000 */
[C---:B------:R-:W-:Y:S02]  /*0880*/  LEA R28, R10.reuse, UR4, 0x3 ;  /* 0x000000040a1c7c11 */ /* 0x040fe4000f8e18ff */
[----:B-1----:R-:W-:-:S04]  /*0890*/  LOP3.LUT R16, R10, 0x40, RZ, 0xfc, !PT ;  /* 0x000000400a107812 */ /* 0x002fc800078efcff */
[----:B------:R-:W-:Y:S02]  /*08a0*/  LEA R16, R16, UR4, 0x3 ;  /* 0x0000000410107c11 */ /* 0x000fe4000f8e18ff */
[----:B------:R-:W-:Y:S01]  /*08b0*/  LOP3.LUT R25, R10, 0x80, RZ, 0xfc, !PT ;  /* 0x000000800a197812 */ /* 0x000fe200078efcff */
[----:B--2---:R-:W-:-:S03]  /*08c0*/  IMAD.SHL.U32 R24, R20, 0x100, RZ ;  /* 0x0000010014187824 */ /* 0x004fc600078e00ff */
[----:B---3--:R-:W-:Y:S02]  /*08d0*/  LEA R26, R25, UR4, 0x3 ;  /* 0x00000004191a7c11 */ /* 0x008fe4000f8e18ff */
[----:B------:R-:W-:Y:S02]  /*08e0*/  LOP3.LUT R0, R21, 0xc, R0, 0xf8, !PT ;  /* 0x0000000c15007812 */ /* 0x000fe400078ef800 */
[----:B------:R-:W-:Y:S02]  /*08f0*/  LOP3.LUT R25, R24, 0x40, R10, 0xfe, !PT ;  /* 0x0000004018197812 */ /* 0x000fe400078efe0a */
[----:B------:R-:W-:Y:S02]  /*0900*/  LOP3.LUT R21, R24, 0xc0, R10, 0xfe, !PT ;  /* 0x000000c018157812 */ /* 0x000fe400078efe0a */
[----:B------:R-:W-:Y:S02]  /*0910*/  PRMT R29, R10, 0x6540, R20 ;  /* 0x000065400a1d7816 */ /* 0x000fe40000000014 */
[----:B------:R-:W-:-:S04]  /*0920*/  ISETP.GE.AND P0, PT, R0, 0x40, PT ;  /* 0x000000400000780c */ /* 0x000fc80003f06270 */
[C---:B------:R-:W-:Y:S01]  /*0930*/  ISETP.LT.AND P1, PT, R29.reuse, 0x200, !P0 ;  /* 0x000002001d00780c */ /* 0x040fe20004721270 */
[--C-:B------:R-:W-:Y:S01]  /*0940*/  IMAD R29, R29, 0x40, R0.reuse ;  /* 0x000000401d1d7824 */ /* 0x100fe200078e0200 */
[C---:B------:R-:W-:Y:S01]  /*0950*/  ISETP.LT.AND P2, PT, R25.reuse, 0x200, !P0 ;  /* 0x000002001900780c */ /* 0x040fe20004741270 */
[----:B------:R-:W-:Y:S01]  /*0960*/  IMAD R25, R25, 0x40, R0 ;  /* 0x0000004019197824 */ /* 0x000fe200078e0200 */
[----:B----4-:R1:W-:Y:S01]  /*0970*/  STS [R27], R6 ;  /* 0x000000061b007388 */ /* 0x0103e20000000800 */
[----:B------:R-:W-:Y:S06]  /*0980*/  BAR.SYNC.DEFER_BLOCKING 0x0 ;  /* 0x0000000000007b1d */ /* 0x000fec0000010000 */
[----:B------:R-:W2:Y:S04]  /*0990*/  LDS R2, [R28] ;  /* 0x000000001c027984 */ /* 0x000ea80000000800 */
[----:B------:R-:W3:Y:S01]  /*09a0*/  LDS R16, [R16] ;  /* 0x0000000010107984 */ /* 0x000ee20000000800 */
[----:B-1----:R-:W-:-:S02]  /*09b0*/  LOP3.LUT R27, R24, 0x80, R10, 0xfe, !PT ;  /* 0x00000080181b7812 */ /* 0x002fc400078efe0a */
[----:B------:R-:W-:Y:S01]  /*09c0*/  LOP3.LUT R6, R10, 0xc0, RZ, 0xfc, !PT ;  /* 0x000000c00a067812 */ /* 0x000fe200078efcff */
[----:B------:R-:W1:Y:S03]  /*09d0*/  LDS R24, [R26] ;  /* 0x000000001a187984 */ /* 0x000e660000000800 */
[----:B------:R-:W-:-:S06]  /*09e0*/  LEA R20, R6, UR4, 0x3 ;  /* 0x0000000406147c11 */ /* 0x000fcc000f8e18ff */
[----:B------:R-:W4:Y:S01]  /*09f0*/  LDS R20, [R20] ;  /* 0x0000000014147984 */ /* 0x000f220000000800 */
[--C-:B--2---:R-:W-:Y:S01]  /*0a00*/  FADD R8, R8, R2.reuse ;  /* 0x0000000208087221 */ /* 0x104fe20000000000 */
[--C-:B------:R-:W-:Y:S01]  /*0a10*/  FADD R9, R9, R2.reuse ;  /* 0x0000000209097221 */ /* 0x100fe20000000000 */
[--C-:B------:R-:W-:Y:S01]  /*0a20*/  FADD R10, R3, R2.reuse ;  /* 0x00000002030a7221 */ /* 0x100fe20000000000 */
[----:B------:R-:W-:Y:S02]  /*0a30*/  FADD R11, R11, R2 ;  /* 0x000000020b0b7221 */ /* 0x000fe40000000000 */
[----:B------:R-:W2:Y:S01]  /*0a40*/  LDC.64 R2, c[0x0][0x220] ;  /* 0x00008800ff027b82 */ /* 0x000ea20000000a00 */
[--C-:B---3--:R-:W-:Y:S01]  /*0a50*/  FADD R4, R4, R16.reuse ;  /* 0x0000001004047221 */ /* 0x108fe20000000000 */
[--C-:B------:R-:W-:Y:S01]  /*0a60*/  FADD R5, R5, R16.reuse ;  /* 0x0000001005057221 */ /* 0x100fe20000000000 */
[--C-:B------:R-:W-:Y:S01]  /*0a70*/  FADD R6, R17, R16.reuse ;  /* 0x0000001011067221 */ /* 0x100fe20000000000 */
[----:B------:R-:W-:Y:S01]  /*0a80*/  FADD R7, R7, R16 ;  /* 0x0000001007077221 */ /* 0x000fe20000000000 */
[--C-:B-1----:R-:W-:Y:S01]  /*0a90*/  FADD R12, R12, R24.reuse ;  /* 0x000000180c0c7221 */ /* 0x102fe20000000000 */
[--C-:B------:R-:W-:Y:S01]  /*0aa0*/  FADD R13, R13, R24.reuse ;  /* 0x000000180d0d7221 */ /* 0x100fe20000000000 */
[--C-:B------:R-:W-:Y:S01]  /*0ab0*/  FADD R14, R14, R24.reuse ;  /* 0x000000180e0e7221 */ /* 0x100fe20000000000 */
[----:B------:R-:W-:Y:S01]  /*0ac0*/  FADD R15, R15, R24 ;  /* 0x000000180f0f7221 */ /* 0x000fe20000000000 */
[----:B--2---:R-:W-:-:S05]  /*0ad0*/  IMAD.WIDE R16, R29, 0x4, R2 ;  /* 0x000000041d107825 */ /* 0x004fca00078e0202 */
[----:B------:R1:W-:Y:S01]  /*0ae0*/  @P1 STG.E.128 desc[UR6][R16.64], R8 ;  /* 0x0000000810001986 */ /* 0x0003e2000c101d06 */
[----:B------:R-:W-:Y:S02]  /*0af0*/  ISETP.LT.AND P1, PT, R27, 0x200, !P0 ;  /* 0x000002001b00780c */ /* 0x000fe40004721270 */
[----:B------:R-:W-:Y:S01]  /*0b00*/  ISETP.LT.AND P0, PT, R21, 0x200, !P0 ;  /* 0x000002001500780c */ /* 0x000fe20004701270 */
[----:B------:R-:W-:Y:S02]  /*0b10*/  IMAD R27, R27, 0x40, R0 ;  /* 0x000000401b1b7824 */ /* 0x000fe400078e0200 */
[----:B------:R-:W-:-:S04]  /*0b20*/  IMAD.WIDE R24, R25, 0x4, R2 ;  /* 0x0000000419187825 */ /* 0x000fc800078e0202 */
[----:B------:R-:W-:Y:S01]  /*0b30*/  IMAD R29, R21, 0x40, R0 ;  /* 0x00000040151d7824 */ /* 0x000fe200078e0200 */
[----:B------:R2:W-:Y:S01]  /*0b40*/  @P2 STG.E.128 desc[UR6][R24.64], R4 ;  /* 0x0000000418002986 */ /* 0x0005e2000c101d06 */
[----:B-1----:R-:W-:-:S04]  /*0b50*/  IMAD.WIDE R8, R27, 0x4, R2 ;  /* 0x000000041b087825 */ /* 0x002fc800078e0202 */
[--C-:B----4-:R-:W-:Y:S01]  /*0b60*/  FADD R16, R18, R20.reuse ;  /* 0x0000001412107221 */ /* 0x110fe20000000000 */
[----:B------:R-:W-:Y:S01]  /*0b70*/  FADD R17, R19, R20 ;  /* 0x0000001413117221 */ /* 0x000fe20000000000 */
[----:B------:R2:W-:Y:S01]  /*0b80*/  @P1 STG.E.128 desc[UR6][R8.64], R12 ;  /* 0x0000000c08001986 */ /* 0x0005e2000c101d06 */
[----:B------:R-:W-:-:S04]  /*0b90*/  IMAD.WIDE R2, R29, 0x4, R2 ;  /* 0x000000041d027825 */ /* 0x000fc800078e0202 */
[--C-:B------:R-:W-:Y:S01]  /*0ba0*/  FADD R18, R22, R20.reuse ;  /* 0x0000001416127221 */ /* 0x100fe20000000000 */
[----:B------:R-:W-:Y:S01]  /*0bb0*/  FADD R19, R23, R20 ;  /* 0x0000001417137221 */ /* 0x000fe20000000000 */
[----:B------:R-:W-:Y:S06]  /*0bc0*/  @!P0 EXIT ;  /* 0x000000000000894d */ /* 0x000fec0003800000 */
[----:B------:R-:W-:Y:S01]  /*0bd0*/  STG.E.128 desc[UR6][R2.64], R16 ;  /* 0x0000001002007986 */ /* 0x000fe2000c101d06 */
[----:B------:R-:W-:Y:S05]  /*0be0*/  EXIT ;  /* 0x000000000000794d */ /* 0x000fea0003800000 */
.L_x_0:
[----:B------:R-:W-:-:S00]  /*0bf0*/  BRA `(.L_x_0) ;  /* 0xfffffffc00fc7947 */ /* 0x000fc0000383ffff */
[----:B------:R-:W-:-:S00]  /*0c00*/  NOP ;  /* 0x0000000000007918 */ /* 0x000fc00000000000 */
[----:B------:R-:W-:-:S00]  /*0c10*/  NOP ;  /* 0x0000000000007918 */ /* 0x000fc00000000000 */
[----:B------:R-:W-:-:S00]  /*0c20*/  NOP ;  /* 0x0000000000007918 */ /* 0x000fc00000000000 */
[----:B------:R-:W-:-:S00]  /*0c30*/  NOP ;  /* 0x0000000000007918 */ /* 0x000fc00000000000 */
[----:B------:R-:W-:-:S00]  /*0c40*/  NOP ;  /* 0x0000000000007918 */ /* 0x000fc00000000000 */
[----:B------:R-:W-:-:S00]  /*0c50*/  NOP ;  /* 0x0000000000007918 */ /* 0x000fc00000000000 */
[----:B------:R-:W-:-:S00]  /*0c60*/  NOP ;  /* 0x0000000000007918 */ /* 0x000fc00000000000 */
[----:B------:R-:W-:-:S00]  /*0c70*/  NOP ;  /* 0x0000000000007918 */ /* 0x000fc00000000000 */
.L_x_1:


//--------------------- .nv.shared.triton_poi_fused_convolution_37 --------------------------
	.section	.nv.shared.triton_poi_fused_convolution_37,"aw",@nobits
	.sectionflags	@""
	.align	16
	.zero		1024


//--------------------- .nv.constant0.triton_poi_fused_convolution_37 --------------------------
	.section	.nv.constant0.triton_poi_fused_convolution_37,"a",@progbits
	.sectionflags	@""
	.align	4
.nv.constant0.triton_poi_fused_convolution_37:
	.zero		560
